	.headerflags	@"EF_CUDA_TEXMODE_UNIFIED EF_CUDA_64BIT_ADDRESS EF_CUDA_SM89 EF_CUDA_VIRTUAL_SM(EF_CUDA_SM89)"
	.elftype	@"ET_EXEC"


//--------------------- .nv.info                  --------------------------
	.section	.nv.info,"",@"SHT_CUDA_INFO"
	.align	4


	//----- nvinfo : EIATTR_REGCOUNT
	.align		4
        /*0000*/ 	.byte	0x04, 0x2f
        /*0002*/ 	.short	(.L_1 - .L_0)
	.align		4
.L_0:
        /*0004*/ 	.word	index@(triton_poi_fused_add_neg_14)
        /*0008*/ 	.word	0x0000000c


	//----- nvinfo : EIATTR_FRAME_SIZE
	.align		4
.L_1:
        /*000c*/ 	.byte	0x04, 0x11
        /*000e*/ 	.short	(.L_3 - .L_2)
	.align		4
.L_2:
        /*0010*/ 	.word	index@(triton_poi_fused_add_neg_14)
        /*0014*/ 	.word	0x00000000


	//----- nvinfo : EIATTR_MIN_STACK_SIZE
	.align		4
.L_3:
        /*0018*/ 	.byte	0x04, 0x12
        /*001a*/ 	.short	(.L_5 - .L_4)
	.align		4
.L_4:
        /*001c*/ 	.word	index@(triton_poi_fused_add_neg_14)
        /*0020*/ 	.word	0x00000000
.L_5:


//--------------------- .nv.info.triton_poi_fused_add_neg_14 --------------------------
	.section	.nv.info.triton_poi_fused_add_neg_14,"",@"SHT_CUDA_INFO"
	.sectionflags	@""
	.align	4


	//----- nvinfo : EIATTR_CUDA_API_VERSION
	.align		4
        /*0000*/ 	.byte	0x04, 0x37
        /*0002*/ 	.short	(.L_7 - .L_6)
.L_6:
        /*0004*/ 	.word	0x00000080


	//----- nvinfo : EIATTR_PARAM_CBANK
	.align		4
.L_7:
        /*0008*/ 	.byte	0x04, 0x0a
        /*000a*/ 	.short	(.L_9 - .L_8)
	.align		4
.L_8:
        /*000c*/ 	.word	index@(.nv.constant0.triton_poi_fused_add_neg_14)
        /*0010*/ 	.short	0x0160
        /*0012*/ 	.short	0x0028


	//----- nvinfo : EIATTR_CBANK_PARAM_SIZE
	.align		4
.L_9:
        /*0014*/ 	.byte	0x03, 0x19
        /*0016*/ 	.short	0x0028


	//----- nvinfo : EIATTR_KPARAM_INFO
	.align		4
        /*0018*/ 	.byte	0x04, 0x17
        /*001a*/ 	.short	(.L_11 - .L_10)
.L_10:
        /*001c*/ 	.word	0x00000000
        /*0020*/ 	.short	0x0004
        /*0022*/ 	.short	0x0020
        /*0024*/ 	.byte	0x00, 0xf4, 0x21, 0x00


	//----- nvinfo : EIATTR_KPARAM_INFO
	.align		4
.L_11:
        /*0028*/ 	.byte	0x04, 0x17
        /*002a*/ 	.short	(.L_13 - .L_12)
.L_12:
        /*002c*/ 	.word	0x00000000
        /*0030*/ 	.short	0x0003
        /*0032*/ 	.short	0x0018
        /*0034*/ 	.byte	0x00, 0xf0, 0x11, 0x00


	//----- nvinfo : EIATTR_KPARAM_INFO
	.align		4
.L_13:
        /*0038*/ 	.byte	0x04, 0x17
        /*003a*/ 	.short	(.L_15 - .L_14)
.L_14:
        /*003c*/ 	.word	0x00000000
        /*0040*/ 	.short	0x0002
        /*0042*/ 	.short	0x0010
        /*0044*/ 	.byte	0x00, 0xf4, 0x21, 0x00


	//----- nvinfo : EIATTR_KPARAM_INFO
	.align		4
.L_15:
        /*0048*/ 	.byte	0x04, 0x17
        /*004a*/ 	.short	(.L_17 - .L_16)
.L_16:
        /*004c*/ 	.word	0x00000000
        /*0050*/ 	.short	0x0001
        /*0052*/ 	.short	0x0008
        /*0054*/ 	.byte	0x00, 0xf4, 0x21, 0x00


	//----- nvinfo : EIATTR_KPARAM_INFO
	.align		4
.L_17:
        /*0058*/ 	.byte	0x04, 0x17
        /*005a*/ 	.short	(.L_19 - .L_18)
.L_18:
        /*005c*/ 	.word	0x00000000
        /*0060*/ 	.short	0x0000
        /*0062*/ 	.short	0x0000
        /*0064*/ 	.byte	0x00, 0xf4, 0x21, 0x00


	//----- nvinfo : EIATTR_MAXREG_COUNT
	.align		4
.L_19:
        /*0068*/ 	.byte	0x03, 0x1b
        /*006a*/ 	.short	0x00ff


	//----- nvinfo : EIATTR_EXIT_INSTR_OFFSETS
	.align		4
        /*006c*/ 	.byte	0x04, 0x1c
        /*006e*/ 	.short	(.L_21 - .L_20)


	//   ....[0]....
.L_20:
        /*0070*/ 	.word	0x000000f0


	//----- nvinfo : EIATTR_REQNTID
	.align		4
.L_21:
        /*0074*/ 	.byte	0x04, 0x10
        /*0076*/ 	.short	(.L_23 - .L_22)
.L_22:
        /*0078*/ 	.word	0x00000080
        /*007c*/ 	.word	0x00000001
        /*0080*/ 	.word	0x00000001
.L_23:


//--------------------- .nv.callgraph             --------------------------
	.section	.nv.callgraph,"",@"SHT_CUDA_CALLGRAPH"
	.align	4
	.sectionentsize	8
	.align		4
        /*0000*/ 	.word	0x00000000
	.align		4
        /*0004*/ 	.word	0xffffffff
	.align		4
        /*0008*/ 	.word	0x00000000
	.align		4
        /*000c*/ 	.word	0xfffffffe
	.align		4
        /*0010*/ 	.word	0x00000000
	.align		4
        /*0014*/ 	.word	0xfffffffd
	.align		4
        /*0018*/ 	.word	0x00000000
	.align		4
        /*001c*/ 	.word	0xfffffffc


//--------------------- .nv.rel.action            --------------------------
	.section	.nv.rel.action,"",@"SHT_CUDA_RELOCINFO"
	.align	8
	.sectionentsize	8
        /*0000*/ 	.byte	0x73, 0x00, 0x00, 0x00, 0x00, 0x00, 0x00, 0x00, 0x00, 0x00, 0x00, 0x11, 0x25, 0x00, 0x05, 0x36


//--------------------- .nv.constant0.triton_poi_fused_add_neg_14 --------------------------
	.section	.nv.constant0.triton_poi_fused_add_neg_14,"a",@progbits
	.sectionflags	@""
	.align	4
.nv.constant0.triton_poi_fused_add_neg_14:
	.zero		392


//--------------------- .text.triton_poi_fused_add_neg_14 --------------------------
	.section	.text.triton_poi_fused_add_neg_14,"ax",@progbits
	.sectioninfo	@"SHI_REGISTERS=12"
	.align	128
        .global         triton_poi_fused_add_neg_14
        .type           triton_poi_fused_add_neg_14,@function
        .size           triton_poi_fused_add_neg_14,(.L_x_1 - triton_poi_fused_add_neg_14)
        .other          triton_poi_fused_add_neg_14,@"STO_CUDA_ENTRY STV_DEFAULT"
triton_poi_fused_add_neg_14:
.text.triton_poi_fused_add_neg_14:
[----:B------:R-:W-:Y:S02]  /*0000*/  MOV R1, c[0x0][0x28] ;  /* 0x00000a0000017a02 */ /* 0x000fe40000000f00 */
[----:B------:R-:W0:Y:S01]  /*0010*/  S2R R0, SR_TID.X ;  /* 0x0000000000007919 */ /* 0x000e220000002100 */
[----:B------:R-:W-:Y:S01]  /*0020*/  MOV R7, 0x4 ;  /* 0x0000000400077802 */ /* 0x000fe20000000f00 */
[----:B------:R-:W-:Y:S02]  /*0030*/  ULDC.64 UR4, c[0x0][0x118] ;  /* 0x0000460000047ab9 */ /* 0x000fe40000000a00 */
[----:B------:R-:W1:Y:S01]  /*0040*/  S2R R3, SR_CTAID.X ;  /* 0x0000000000037919 */ /* 0x000e620000002500 */
[----:B0-----:R-:W-:-:S04]  /*0050*/  LOP3.LUT R0, R0, 0x7f, RZ, 0xc0, !PT ;  /* 0x0000007f00007812 */ /* 0x001fc800078ec0ff */
[----:B-1----:R-:W-:-:S05]  /*0060*/  LEA R0, R3, R0, 0x7 ;  /* 0x0000000003007211 */ /* 0x002fca00078e38ff */
[----:B------:R-:W-:-:S04]  /*0070*/  IMAD.WIDE R2, R0, R7, c[0x0][0x160] ;  /* 0x0000580000027625 */ /* 0x000fc800078e0207 */
[CC--:B------:R-:W-:Y:S02]  /*0080*/  IMAD.WIDE R4, R0.reuse, R7.reuse, c[0x0][0x168] ;  /* 0x00005a0000047625 */ /* 0x0c0fe400078e0207 */
[----:B------:R-:W2:Y:S04]  /*0090*/  LDG.E R2, [R2.64] ;  /* 0x0000000402027981 */ /* 0x000ea8000c1e1900 */
[----:B------:R-:W2:Y:S01]  /*00a0*/  LDG.E R5, [R4.64] ;  /* 0x0000000404057981 */ /* 0x000ea2000c1e1900 */
[----:B------:R-:W-:Y:S01]  /*00b0*/  IMAD.WIDE R6, R0, R7, c[0x0][0x170] ;  /* 0x00005c0000067625 */ /* 0x000fe200078e0207 */
[----:B--2---:R-:W-:-:S04]  /*00c0*/  FADD R8, R2, R5 ;  /* 0x0000000502087221 */ /* 0x004fc80000000000 */
[----:B------:R-:W-:-:S05]  /*00d0*/  FADD R9, RZ, -R8 ;  /* 0x80000008ff097221 */ /* 0x000fca0000000000 */
[----:B------:R-:W-:Y:S01]  /*00e0*/  STG.E [R6.64], R9 ;  /* 0x0000000906007986 */ /* 0x000fe2000c101904 */
[----:B------:R-:W-:Y:S05]  /*00f0*/  EXIT ;  /* 0x000000000000794d */ /* 0x000fea0003800000 */
.L_x_0:
[----:B------:R-:W-:-:S00]  /*0100*/  BRA `(.L_x_0) ;  /* 0xfffffff000007947 */ /* 0x000fc0000383ffff */
[----:B------:R-:W-:-:S00]  /*0110*/  NOP ;  /* 0x0000000000007918 */ /* 0x000fc00000000000 */
        /* <DEDUP_REMOVED lines=14> */
.L_x_1:
